	.headerflags	@"EF_CUDA_TEXMODE_UNIFIED EF_CUDA_64BIT_ADDRESS EF_CUDA_ACCELERATORS EF_CUDA_SM90 EF_CUDA_VIRTUAL_SM(EF_CUDA_SM90)"
	.elftype	@"ET_EXEC"


//--------------------- .nv.info                  --------------------------
	.section	.nv.info,"",@"SHT_CUDA_INFO"
	.align	4


	//----- nvinfo : EIATTR_REGCOUNT
	.align		4
        /*0000*/ 	.byte	0x04, 0x2f
        /*0002*/ 	.short	(.L_1 - .L_0)
	.align		4
.L_0:
        /*0004*/ 	.word	index@(triton_poi_fused_convolution_max_pool2d_with_indices_relu_18)
        /*0008*/ 	.word	0x0000003b


	//----- nvinfo : EIATTR_MIN_STACK_SIZE
	.align		4
.L_1:
        /*000c*/ 	.byte	0x04, 0x12
        /*000e*/ 	.short	(.L_3 - .L_2)
	.align		4
.L_2:
        /*0010*/ 	.word	index@(triton_poi_fused_convolution_max_pool2d_with_indices_relu_18)
        /*0014*/ 	.word	0x00000000


	//----- nvinfo : EIATTR_FRAME_SIZE
	.align		4
.L_3:
        /*0018*/ 	.byte	0x04, 0x11
        /*001a*/ 	.short	(.L_5 - .L_4)
	.align		4
.L_4:
        /*001c*/ 	.word	index@(triton_poi_fused_convolution_max_pool2d_with_indices_relu_18)
        /*0020*/ 	.word	0x00000000


	//----- nvinfo : EIATTR_MIN_STACK_SIZE
	.align		4
.L_5:
        /*0024*/ 	.byte	0x04, 0x12
        /*0026*/ 	.short	(.L_7 - .L_6)
	.align		4
.L_6:
        /*0028*/ 	.word	index@(triton_poi_fused_convolution_max_pool2d_with_indices_relu_18)
        /*002c*/ 	.word	0x00000000
.L_7:


//--------------------- .nv.info.triton_poi_fused_convolution_max_pool2d_with_indices_relu_18 --------------------------
	.section	.nv.info.triton_poi_fused_convolution_max_pool2d_with_indices_relu_18,"",@"SHT_CUDA_INFO"
	.sectionflags	@""
	.align	4


	//----- nvinfo : EIATTR_CUDA_API_VERSION
	.align		4
        /*0000*/ 	.byte	0x04, 0x37
        /*0002*/ 	.short	(.L_9 - .L_8)
.L_8:
        /*0004*/ 	.word	0x0000007c


	//----- nvinfo : EIATTR_KPARAM_INFO
	.align		4
.L_9:
        /*0008*/ 	.byte	0x04, 0x17
        /*000a*/ 	.short	(.L_11 - .L_10)
.L_10:
        /*000c*/ 	.word	0x00000000
        /*0010*/ 	.short	0x0005
        /*0012*/ 	.short	0x0024
        /*0014*/ 	.byte	0x00, 0xf0, 0x11, 0x00


	//----- nvinfo : EIATTR_KPARAM_INFO
	.align		4
.L_11:
        /*0018*/ 	.byte	0x04, 0x17
        /*001a*/ 	.short	(.L_13 - .L_12)
.L_12:
        /*001c*/ 	.word	0x00000000
        /*0020*/ 	.short	0x0004
        /*0022*/ 	.short	0x0020
        /*0024*/ 	.byte	0x00, 0xf0, 0x11, 0x00


	//----- nvinfo : EIATTR_KPARAM_INFO
	.align		4
.L_13:
        /*0028*/ 	.byte	0x04, 0x17
        /*002a*/ 	.short	(.L_15 - .L_14)
.L_14:
        /*002c*/ 	.word	0x00000000
        /*0030*/ 	.short	0x0003
        /*0032*/ 	.short	0x0018
        /*0034*/ 	.byte	0x00, 0xf4, 0x21, 0x00


	//----- nvinfo : EIATTR_KPARAM_INFO
	.align		4
.L_15:
        /*0038*/ 	.byte	0x04, 0x17
        /*003a*/ 	.short	(.L_17 - .L_16)
.L_16:
        /*003c*/ 	.word	0x00000000
        /*0040*/ 	.short	0x0002
        /*0042*/ 	.short	0x0010
        /*0044*/ 	.byte	0x00, 0xf4, 0x21, 0x00


	//----- nvinfo : EIATTR_KPARAM_INFO
	.align		4
.L_17:
        /*0048*/ 	.byte	0x04, 0x17
        /*004a*/ 	.short	(.L_19 - .L_18)
.L_18:
        /*004c*/ 	.word	0x00000000
        /*0050*/ 	.short	0x0001
        /*0052*/ 	.short	0x0008
        /*0054*/ 	.byte	0x00, 0xf4, 0x21, 0x00


	//----- nvinfo : EIATTR_KPARAM_INFO
	.align		4
.L_19:
        /*0058*/ 	.byte	0x04, 0x17
        /*005a*/ 	.short	(.L_21 - .L_20)
.L_20:
        /*005c*/ 	.word	0x00000000
        /*0060*/ 	.short	0x0000
        /*0062*/ 	.short	0x0000
        /*0064*/ 	.byte	0x00, 0xf4, 0x21, 0x00


	//----- nvinfo : EIATTR_SPARSE_MMA_MASK
	.align		4
.L_21:
        /*0068*/ 	.byte	0x03, 0x50
        /*006a*/ 	.short	0x0000


	//----- nvinfo : EIATTR_MAXREG_COUNT
	.align		4
        /*006c*/ 	.byte	0x03, 0x1b
        /*006e*/ 	.short	0x00ff


	//----- nvinfo : EIATTR_EXIT_INSTR_OFFSETS
	.align		4
        /*0070*/ 	.byte	0x04, 0x1c
        /*0072*/ 	.short	(.L_23 - .L_22)


	//   ....[0]....
.L_22:
        /*0074*/ 	.word	0x00001600


	//   ....[1]....
        /*0078*/ 	.word	0x00001620


	//----- nvinfo : EIATTR_REQNTID
	.align		4
.L_23:
        /*007c*/ 	.byte	0x04, 0x10
        /*007e*/ 	.short	(.L_25 - .L_24)
.L_24:
        /*0080*/ 	.word	0x00000100
        /*0084*/ 	.word	0x00000001
        /*0088*/ 	.word	0x00000001


	//----- nvinfo : EIATTR_CBANK_PARAM_SIZE
	.align		4
.L_25:
        /*008c*/ 	.byte	0x03, 0x19
        /*008e*/ 	.short	0x0028


	//----- nvinfo : EIATTR_PARAM_CBANK
	.align		4
        /*0090*/ 	.byte	0x04, 0x0a
        /*0092*/ 	.short	(.L_27 - .L_26)
	.align		4
.L_26:
        /*0094*/ 	.word	index@(.nv.constant0.triton_poi_fused_convolution_max_pool2d_with_indices_relu_18)
        /*0098*/ 	.short	0x0210
        /*009a*/ 	.short	0x0028


	//----- nvinfo : EIATTR_SW_WAR
	.align		4
.L_27:
        /*009c*/ 	.byte	0x04, 0x36
        /*009e*/ 	.short	(.L_29 - .L_28)
.L_28:
        /*00a0*/ 	.word	0x00000008
.L_29:


//--------------------- .nv.callgraph             --------------------------
	.section	.nv.callgraph,"",@"SHT_CUDA_CALLGRAPH"
	.align	4
	.sectionentsize	8
	.align		4
        /*0000*/ 	.word	0x00000000
	.align		4
        /*0004*/ 	.word	0xffffffff
	.align		4
        /*0008*/ 	.word	0x00000000
	.align		4
        /*000c*/ 	.word	0xfffffffe
	.align		4
        /*0010*/ 	.word	0x00000000
	.align		4
        /*0014*/ 	.word	0xfffffffd
	.align		4
        /*0018*/ 	.word	0x00000000
	.align		4
        /*001c*/ 	.word	0xfffffffc


//--------------------- .text.triton_poi_fused_convolution_max_pool2d_with_indices_relu_18 --------------------------
	.section	.text.triton_poi_fused_convolution_max_pool2d_with_indices_relu_18,"ax",@progbits
	.sectionflags	@"SHF_BARRIERS=1"
	.align	128
        .global         triton_poi_fused_convolution_max_pool2d_with_indices_relu_18
        .type           triton_poi_fused_convolution_max_pool2d_with_indices_relu_18,@function
        .size           triton_poi_fused_convolution_max_pool2d_with_indices_relu_18,(.L_x_1 - triton_poi_fused_convolution_max_pool2d_with_indices_relu_18)
        .other          triton_poi_fused_convolution_max_pool2d_with_indices_relu_18,@"STO_CUDA_ENTRY STV_DEFAULT"
triton_poi_fused_convolution_max_pool2d_with_indices_relu_18:
.text.triton_poi_fused_convolution_max_pool2d_with_indices_relu_18:
[----:B------:R-:W0:Y:S01]  /*0000*/  LDC R1, c[0x0][0x28] ;  /* 0x00000a00ff017b82 */ /* 0x000e220000000800 */
[----:B------:R-:W1:Y:S01]  /*0010*/  S2R R24, SR_TID.X ;  /* 0x0000000000187919 */ /* 0x000e620000002100 */
[----:B------:R-:W-:Y:S01]  /*0020*/  CS2R R6, SRZ ;  /* 0x0000000000067805 */ /* 0x000fe2000001ff00 */
[----:B------:R-:W-:Y:S01]  /*0030*/  ULDC.64 UR6, c[0x0][0x208] ;  /* 0x0000820000067ab9 */ /* 0x000fe20000000a00 */
[----:B------:R-:W-:Y:S01]  /*0040*/  CS2R R8, SRZ ;  /* 0x0000000000087805 */ /* 0x000fe2000001ff00 */
[----:B------:R-:W2:Y:S01]  /*0050*/  S2R R21, SR_CTAID.Y ;  /* 0x0000000000157919 */ /* 0x000ea20000002600 */
[----:B------:R-:W-:Y:S01]  /*0060*/  CS2R R10, SRZ ;  /* 0x00000000000a7805 */ /* 0x000fe2000001ff00 */
[----:B------:R-:W3:Y:S01]  /*0070*/  S2R R22, SR_CTAID.X ;  /* 0x0000000000167919 */ /* 0x000ee20000002500 */
[----:B-1----:R-:W-:Y:S01]  /*0080*/  IMAD.SHL.U32 R39, R24, 0x4, RZ ;  /* 0x0000000418277824 */ /* 0x002fe200078e00ff */
[----:B------:R-:W-:Y:S02]  /*0090*/  SHF.R.U32.HI R25, RZ, 0x6, R24 ;  /* 0x00000006ff197819 */ /* 0x000fe40000011618 */
[----:B--2---:R-:W-:-:S02]  /*00a0*/  SHF.R.S32.HI R32, RZ, 0x17, R21 ;  /* 0x00000017ff207819 */ /* 0x004fc40000011415 */
[----:B------:R-:W-:Y:S02]  /*00b0*/  LOP3.LUT R20, R39, 0xfc, RZ, 0xc0, !PT ;  /* 0x000000fc27147812 */ /* 0x000fe400078ec0ff */
[----:B------:R-:W-:Y:S01]  /*00c0*/  SGXT R32, R32, 0x1 ;  /* 0x000000012020781a */ /* 0x000fe20000000200 */
[----:B---3--:R-:W-:Y:S01]  /*00d0*/  IMAD.SHL.U32 R22, R22, 0x10, RZ ;  /* 0x0000001016167824 */ /* 0x008fe200078e00ff */
[----:B------:R-:W-:Y:S02]  /*00e0*/  PRMT R0, R20, 0x6540, R21 ;  /* 0x0000654014007816 */ /* 0x000fe40000000015 */
[----:B------:R-:W-:Y:S02]  /*00f0*/  SGXT.U32 R25, R25, 0x2 ;  /* 0x000000021919781a */ /* 0x000fe40000000000 */
[----:B------:R-:W-:Y:S02]  /*0100*/  LEA.HI R2, R32, R0, RZ, 0x9 ;  /* 0x0000000020027211 */ /* 0x000fe400078f48ff */
[----:B------:R-:W-:-:S02]  /*0110*/  LOP3.LUT R38, R22, R25, RZ, 0xfc, !PT ;  /* 0x0000001916267212 */ /* 0x000fc400078efcff */
[C---:B------:R-:W-:Y:S01]  /*0120*/  LOP3.LUT R5, R2.reuse, 0xfffffe00, RZ, 0xc0, !PT ;  /* 0xfffffe0002057812 */ /* 0x040fe200078ec0ff */
[----:B------:R-:W-:Y:S01]  /*0130*/  IMAD.SHL.U32 R3, R2, 0x40, RZ ;  /* 0x0000004002037824 */ /* 0x000fe200078e00ff */
[----:B------:R-:W-:Y:S02]  /*0140*/  ISETP.GE.AND P3, PT, R38, 0x40, PT ;  /* 0x000000402600780c */ /* 0x000fe40003f66270 */
[----:B------:R-:W-:Y:S02]  /*0150*/  LOP3.LUT R37, R22, 0x8, R25, 0xfe, !PT ;  /* 0x0000000816257812 */ /* 0x000fe400078efe19 */
[----:B------:R-:W-:Y:S02]  /*0160*/  LOP3.LUT R4, R3, 0xffff8000, RZ, 0xc0, !PT ;  /* 0xffff800003047812 */ /* 0x000fe400078ec0ff */
[----:B------:R-:W1:Y:S01]  /*0170*/  LDC.64 R2, c[0x0][0x210] ;  /* 0x00008400ff027b82 */ /* 0x000e620000000a00 */
[----:B------:R-:W-:Y:S02]  /*0180*/  LOP3.LUT R36, R22, 0xc, R25, 0xfe, !PT ;  /* 0x0000000c16247812 */ /* 0x000fe400078efe19 */
[----:B------:R-:W-:-:S02]  /*0190*/  IADD3 R13, R4, R0, -R5 ;  /* 0x00000000040d7210 */ /* 0x000fc40007ffe805 */
[----:B------:R-:W-:Y:S02]  /*01a0*/  CS2R R4, SRZ ;  /* 0x0000000000047805 */ /* 0x000fe4000001ff00 */
[----:B------:R-:W-:Y:S02]  /*01b0*/  LOP3.LUT R0, R22, 0x4, R25, 0xfe, !PT ;  /* 0x0000000416007812 */ /* 0x000fe400078efe19 */
[C---:B------:R-:W-:Y:S01]  /*01c0*/  ISETP.GE.AND P1, PT, R37.reuse, 0x40, PT ;  /* 0x000000402500780c */ /* 0x040fe20003f26270 */
[--C-:B------:R-:W-:Y:S01]  /*01d0*/  IMAD R38, R38, 0x200, R13.reuse ;  /* 0x0000020026267824 */ /* 0x100fe200078e020d */
[C---:B------:R-:W-:Y:S01]  /*01e0*/  ISETP.GE.AND P2, PT, R0.reuse, 0x40, PT ;  /* 0x000000400000780c */ /* 0x040fe20003f46270 */
[--C-:B------:R-:W-:Y:S01]  /*01f0*/  IMAD R0, R0, 0x200, R13.reuse ;  /* 0x0000020000007824 */ /* 0x100fe200078e020d */
[C---:B------:R-:W-:Y:S01]  /*0200*/  ISETP.GE.AND P0, PT, R36.reuse, 0x40, PT ;  /* 0x000000402400780c */ /* 0x040fe20003f06270 */
[--C-:B------:R-:W-:Y:S01]  /*0210*/  IMAD R37, R37, 0x200, R13.reuse ;  /* 0x0000020025257824 */ /* 0x100fe200078e020d */
[----:B------:R-:W-:Y:S01]  /*0220*/  CS2R R14, SRZ ;  /* 0x00000000000e7805 */ /* 0x000fe2000001ff00 */
[----:B------:R-:W-:Y:S01]  /*0230*/  IMAD R36, R36, 0x200, R13 ;  /* 0x0000020024247824 */ /* 0x000fe200078e020d */
[----:B------:R-:W-:Y:S01]  /*0240*/  CS2R R12, SRZ ;  /* 0x00000000000c7805 */ /* 0x000fe2000001ff00 */
[----:B-1----:R-:W-:-:S04]  /*0250*/  IMAD.WIDE R26, R38, 0x4, R2 ;  /* 0x00000004261a7825 */ /* 0x002fc800078e0202 */
[--C-:B------:R-:W-:Y:S01]  /*0260*/  IMAD.WIDE R28, R0, 0x4, R2.reuse ;  /* 0x00000004001c7825 */ /* 0x100fe200078e0202 */
[----:B------:R1:W2:Y:S03]  /*0270*/  @!P3 LDG.E.EL.128 R4, desc[UR6][R26.64] ;  /* 0x000000061a04b981 */ /* 0x0002a6000c2e1d00 */
[--C-:B------:R-:W-:Y:S01]  /*0280*/  IMAD.WIDE R30, R37, 0x4, R2.reuse ;  /* 0x00000004251e7825 */ /* 0x100fe200078e0202 */
[----:B------:R3:W4:Y:S01]  /*0290*/  @!P2 LDG.E.EL.128 R8, desc[UR6][R28.64] ;  /* 0x000000061c08a981 */ /* 0x000722000c2e1d00 */
[----:B------:R-:W-:Y:S02]  /*02a0*/  CS2R R16, SRZ ;  /* 0x0000000000107805 */ /* 0x000fe4000001ff00 */
[----:B------:R-:W-:Y:S01]  /*02b0*/  CS2R R18, SRZ ;  /* 0x0000000000127805 */ /* 0x000fe2000001ff00 */
[----:B------:R-:W5:Y:S01]  /*02c0*/  @!P1 LDG.E.EL.128 R12, desc[UR6][R30.64] ;  /* 0x000000061e0c9981 */ /* 0x000f62000c2e1d00 */
[----:B-1----:R-:W-:Y:S01]  /*02d0*/  IMAD.WIDE R26, R36, 0x4, R2 ;  /* 0x00000004241a7825 */ /* 0x002fe200078e0202 */
[----:B------:R-:W1:Y:S04]  /*02e0*/  S2UR UR5, SR_CgaCtaId ;  /* 0x00000000000579c3 */ /* 0x000e680000008800 */
[----:B------:R1:W4:Y:S01]  /*02f0*/  @!P0 LDG.E.EL.128 R16, desc[UR6][R26.64] ;  /* 0x000000061a108981 */ /* 0x000322000c2e1d00 */
[C---:B---3--:R-:W-:Y:S01]  /*0300*/  IMAD.SHL.U32 R28, R24.reuse, 0x40, RZ ;  /* 0x00000040181c7824 */ /* 0x048fe200078e00ff */
[----:B------:R-:W-:Y:S01]  /*0310*/  PRMT R23, R24, 0x6540, R21 ;  /* 0x0000654018177816 */ /* 0x000fe20000000015 */
[----:B------:R-:W-:Y:S01]  /*0320*/  UMOV UR4, 0x400 ;  /* 0x0000040000047882 */ /* 0x000fe20000000000 */
[----:B------:R-:W3:Y:S02]  /*0330*/  LDC.64 R2, c[0x0][0x218] ;  /* 0x00008600ff027b82 */ /* 0x000ee40000000a00 */
[----:B------:R-:W-:-:S02]  /*0340*/  LEA.HI R32, R32, R23, RZ, 0x9 ;  /* 0x0000001720207211 */ /* 0x000fc400078f48ff */
[----:B------:R-:W-:Y:S02]  /*0350*/  LOP3.LUT R28, R28, 0xfc0, RZ, 0xc0, !PT ;  /* 0x00000fc01c1c7812 */ /* 0x000fe400078ec0ff */
[----:B------:R-:W-:Y:S02]  /*0360*/  LOP3.LUT R32, R32, 0xfffffe00, RZ, 0xc0, !PT ;  /* 0xfffffe0020207812 */ /* 0x000fe400078ec0ff */
[C---:B01----:R-:W-:Y:S02]  /*0370*/  LOP3.LUT R26, R28.reuse, 0x10, RZ, 0xfc, !PT ;  /* 0x000000101c1a7812 */ /* 0x043fe400078efcff */
[C---:B------:R-:W-:Y:S01]  /*0380*/  LOP3.LUT R27, R28.reuse, 0x20, RZ, 0xfc, !PT ;  /* 0x000000201c1b7812 */ /* 0x040fe200078efcff */
[----:B------:R-:W-:Y:S01]  /*0390*/  UPRMT UR4, UR5, 0x654, UR4 ;  /* 0x0000065405047896 */ /* 0x000fe20008000004 */
[C---:B------:R-:W-:Y:S02]  /*03a0*/  LOP3.LUT R25, R28.reuse, R25, RZ, 0xfc, !PT ;  /* 0x000000191c197212 */ /* 0x040fe400078efcff */
[----:B------:R-:W-:Y:S01]  /*03b0*/  LOP3.LUT R29, R28, 0x30, RZ, 0xfc, !PT ;  /* 0x000000301c1d7812 */ /* 0x000fe200078efcff */
[----:B------:R-:W-:-:S02]  /*03c0*/  IMAD.IADD R23, R23, 0x1, -R32 ;  /* 0x0000000117177824 */ /* 0x000fc400078e0a20 */
[----:B------:R-:W-:Y:S02]  /*03d0*/  LEA.HI R28, R28, UR4, RZ, 0x1e ;  /* 0x000000041c1c7c11 */ /* 0x000fe4000f8ff0ff */
[----:B------:R-:W-:Y:S02]  /*03e0*/  LEA.HI R26, R26, UR4, RZ, 0x1e ;  /* 0x000000041a1a7c11 */ /* 0x000fe4000f8ff0ff */
[----:B------:R-:W-:Y:S02]  /*03f0*/  LEA.HI R30, R27, UR4, RZ, 0x1e ;  /* 0x000000041b1e7c11 */ /* 0x000fe4000f8ff0ff */
[----:B------:R-:W-:Y:S01]  /*0400*/  LEA.HI R32, R29, UR4, RZ, 0x1e ;  /* 0x000000041d207c11 */ /* 0x000fe2000f8ff0ff */
[C---:B------:R-:W-:Y:S02]  /*0410*/  IMAD R29, R25.reuse, 0x4, R28 ;  /* 0x00000004191d7824 */ /* 0x040fe400078e021c */
[C---:B------:R-:W-:Y:S02]  /*0420*/  IMAD R28, R25.reuse, 0x4, R26 ;  /* 0x00000004191c7824 */ /* 0x040fe400078e021a */
[----:B------:R-:W-:-:S02]  /*0430*/  IMAD R31, R25, 0x4, R30 ;  /* 0x00000004191f7824 */ /* 0x000fc400078e021e */
[----:B------:R-:W-:Y:S02]  /*0440*/  IMAD R32, R25, 0x4, R32 ;  /* 0x0000000419207824 */ /* 0x000fe400078e0220 */
[----:B---3--:R-:W-:Y:S01]  /*0450*/  IMAD.WIDE R26, R23, 0x4, R2 ;  /* 0x00000004171a7825 */ /* 0x008fe200078e0202 */
[----:B--2---:R-:W-:Y:S04]  /*0460*/  STS [R29], R4 ;  /* 0x000000041d007388 */ /* 0x004fe80000000800 */
[----:B------:R-:W-:Y:S04]  /*0470*/  STS [R28+0x40], R5 ;  /* 0x000040051c007388 */ /* 0x000fe80000000800 */
[----:B------:R-:W-:Y:S04]  /*0480*/  STS [R31+0x80], R6 ;  /* 0x000080061f007388 */ /* 0x000fe80000000800 */
[----:B------:R-:W-:Y:S04]  /*0490*/  STS [R32+0xc0], R7 ;  /* 0x0000c00720007388 */ /* 0x000fe80000000800 */
[----:B----4-:R-:W-:Y:S04]  /*04a0*/  STS [R29+0x10], R8 ;  /* 0x000010081d007388 */ /* 0x010fe80000000800 */
[----:B------:R-:W-:Y:S04]  /*04b0*/  STS [R28+0x50], R9 ;  /* 0x000050091c007388 */ /* 0x000fe80000000800 */
[----:B------:R-:W-:Y:S04]  /*04c0*/  STS [R31+0x90], R10 ;  /* 0x0000900a1f007388 */ /* 0x000fe80000000800 */
[----:B------:R-:W-:Y:S04]  /*04d0*/  STS [R32+0xd0], R11 ;  /* 0x0000d00b20007388 */ /* 0x000fe80000000800 */
[----:B-----5:R-:W-:Y:S04]  /*04e0*/  STS [R29+0x20], R12 ;  /* 0x0000200c1d007388 */ /* 0x020fe80000000800 */
[----:B------:R-:W-:Y:S04]  /*04f0*/  STS [R28+0x60], R13 ;  /* 0x0000600d1c007388 */ /* 0x000fe80000000800 */
[----:B------:R-:W-:Y:S04]  /*0500*/  STS [R31+0xa0], R14 ;  /* 0x0000a00e1f007388 */ /* 0x000fe80000000800 */
[----:B------:R-:W-:Y:S04]  /*0510*/  STS [R32+0xe0], R15 ;  /* 0x0000e00f20007388 */ /* 0x000fe80000000800 */
[----:B------:R0:W-:Y:S04]  /*0520*/  STS [R29+0x30], R16 ;  /* 0x000030101d007388 */ /* 0x0001e80000000800 */
[----:B------:R-:W-:Y:S04]  /*0530*/  STS [R28+0x70], R17 ;  /* 0x000070111c007388 */ /* 0x000fe80000000800 */
[----:B------:R-:W-:Y:S04]  /*0540*/  STS [R31+0xb0], R18 ;  /* 0x0000b0121f007388 */ /* 0x000fe80000000800 */
[----:B------:R1:W-:Y:S01]  /*0550*/  STS [R32+0xf0], R19 ;  /* 0x0000f01320007388 */ /* 0x0003e20000000800 */
[----:B------:R-:W-:Y:S06]  /*0560*/  BAR.SYNC.DEFER_BLOCKING 0x0 ;  /* 0x0000000000007b1d */ /* 0x000fec0000010000 */
[----:B------:R2:W3:Y:S01]  /*0570*/  LDG.E.EL R23, desc[UR6][R26.64] ;  /* 0x000000061a177981 */ /* 0x0004e2000c2e1900 */
[----:B------:R-:W-:-:S04]  /*0580*/  LOP3.LUT R3, R39, 0x3fc, RZ, 0xc0, !PT ;  /* 0x000003fc27037812 */ /* 0x000fc800078ec0ff */
[C---:B------:R-:W-:Y:S02]  /*0590*/  LOP3.LUT R25, R3.reuse, 0x400, RZ, 0xfc, !PT ;  /* 0x0000040003197812 */ /* 0x040fe400078efcff */
[C---:B------:R-:W-:Y:S02]  /*05a0*/  LOP3.LUT R30, R3.reuse, 0x800, RZ, 0xfc, !PT ;  /* 0x00000800031e7812 */ /* 0x040fe400078efcff */
[----:B0-----:R-:W-:Y:S02]  /*05b0*/  LOP3.LUT R29, R3, 0xc00, RZ, 0xfc, !PT ;  /* 0x00000c00031d7812 */ /* 0x001fe400078efcff */
[----:B------:R-:W-:Y:S02]  /*05c0*/  SHF.R.U32.HI R25, RZ, 0x2, R25 ;  /* 0x00000002ff197819 */ /* 0x000fe40000011619 */
[----:B------:R-:W-:Y:S02]  /*05d0*/  SHF.R.U32.HI R30, RZ, 0x2, R30 ;  /* 0x00000002ff1e7819 */ /* 0x000fe4000001161e */
[----:B------:R-:W-:-:S02]  /*05e0*/  SHF.R.U32.HI R29, RZ, 0x2, R29 ;  /* 0x00000002ff1d7819 */ /* 0x000fc4000001161d */
[----:B------:R-:W-:Y:S02]  /*05f0*/  SHF.R.U32.HI R48, RZ, 0x2, R24 ;  /* 0x00000002ff307819 */ /* 0x000fe40000011618 */
[C---:B------:R-:W-:Y:S02]  /*0600*/  LOP3.LUT R2, R24.reuse, 0xff, RZ, 0xc0, !PT ;  /* 0x000000ff18027812 */ /* 0x040fe400078ec0ff */
[----:B------:R-:W-:Y:S02]  /*0610*/  LOP3.LUT R25, R25, 0x1fc, RZ, 0xc0, !PT ;  /* 0x000001fc19197812 */ /* 0x000fe400078ec0ff */
[----:B------:R-:W-:Y:S02]  /*0620*/  LOP3.LUT R24, R24, 0xfc, RZ, 0xc0, !PT ;  /* 0x000000fc18187812 */ /* 0x000fe400078ec0ff */
[----:B------:R-:W-:Y:S02]  /*0630*/  LOP3.LUT R30, R30, 0x2fc, RZ, 0xc0, !PT ;  /* 0x000002fc1e1e7812 */ /* 0x000fe400078ec0ff */
[----:B------:R-:W-:Y:S01]  /*0640*/  LOP3.LUT R29, R29, 0x3fc, RZ, 0xc0, !PT ;  /* 0x000003fc1d1d7812 */ /* 0x000fe200078ec0ff */
[----:B--2---:R-:W-:-:S02]  /*0650*/  VIADD R26, R25, UR4 ;  /* 0x00000004191a7c36 */ /* 0x004fc40008000000 */
[----:B------:R-:W-:Y:S02]  /*0660*/  VIADD R24, R24, UR4 ;  /* 0x0000000418187c36 */ /* 0x000fe40008000000 */
[----:B------:R-:W-:Y:S02]  /*0670*/  VIADD R30, R30, UR4 ;  /* 0x000000041e1e7c36 */ /* 0x000fe40008000000 */
[----:B-1----:R-:W-:Y:S02]  /*0680*/  VIADD R32, R29, UR4 ;  /* 0x000000041d207c36 */ /* 0x002fe40008000000 */
[C---:B------:R-:W-:Y:S02]  /*0690*/  IMAD R25, R3.reuse, 0x4, R26 ;  /* 0x0000000403197824 */ /* 0x040fe400078e021a */
[C---:B------:R-:W-:Y:S02]  /*06a0*/  IMAD R28, R3.reuse, 0x4, R24 ;  /* 0x00000004031c7824 */ /* 0x040fe400078e0218 */
[C---:B------:R-:W-:Y:S01]  /*06b0*/  IMAD R30, R3.reuse, 0x4, R30 ;  /* 0x00000004031e7824 */ /* 0x040fe200078e021e */
[----:B------:R-:W-:Y:S01]  /*06c0*/  LDS R24, [R25+0x1000] ;  /* 0x0010000019187984 */ /* 0x000fe20000000800 */
[----:B------:R-:W-:-:S03]  /*06d0*/  IMAD R29, R3, 0x4, R32 ;  /* 0x00000004031d7824 */ /* 0x000fc600078e0220 */
[----:B------:R-:W-:Y:S04]  /*06e0*/  LDS R52, [R25+0x1004] ;  /* 0x0010040019347984 */ /* 0x000fe80000000800 */
[----:B------:R-:W-:Y:S04]  /*06f0*/  LDS R50, [R25+0x1008] ;  /* 0x0010080019327984 */ /* 0x000fe80000000800 */
[----:B------:R-:W-:Y:S04]  /*0700*/  LDS R46, [R25+0x100c] ;  /* 0x00100c00192e7984 */ /* 0x000fe80000000800 */
[----:B------:R-:W-:Y:S04]  /*0710*/  LDS R45, [R30+0x2000] ;  /* 0x002000001e2d7984 */ /* 0x000fe80000000800 */
[----:B------:R-:W-:Y:S04]  /*0720*/  LDS R41, [R30+0x2004] ;  /* 0x002004001e297984 */ /* 0x000fe80000000800 */
[----:B------:R-:W-:Y:S04]  /*0730*/  LDS R43, [R30+0x2008] ;  /* 0x002008001e2b7984 */ /* 0x000fe80000000800 */
[----:B------:R0:W-:Y:S04]  /*0740*/  LDS R33, [R30+0x200c] ;  /* 0x00200c001e217984 */ /* 0x0001e80000000800 */
[----:B------:R-:W-:Y:S04]  /*0750*/  LDS R40, [R29+0x3000] ;  /* 0x003000001d287984 */ /* 0x000fe80000000800 */
[----:B------:R-:W-:Y:S04]  /*0760*/  LDS R34, [R29+0x3004] ;  /* 0x003004001d227984 */ /* 0x000fe80000000800 */
[----:B------:R-:W-:Y:S04]  /*0770*/  LDS R42, [R29+0x3008] ;  /* 0x003008001d2a7984 */ /* 0x000fe80000000800 */
[----:B------:R-:W-:Y:S04]  /*0780*/  LDS R32, [R29+0x300c] ;  /* 0x00300c001d207984 */ /* 0x000fe80000000800 */
[----:B------:R-:W-:Y:S04]  /*0790*/  LDS R26, [R28+0xc] ;  /* 0x00000c001c1a7984 */ /* 0x000fe80000000800 */
[----:B------:R-:W-:Y:S04]  /*07a0*/  LDS R54, [R28+0x8] ;  /* 0x000008001c367984 */ /* 0x000fe80000000800 */
[----:B------:R-:W-:Y:S04]  /*07b0*/  LDS R56, [R28+0x4] ;  /* 0x000004001c387984 */ /* 0x000fe80000000800 */
[----:B------:R-:W-:Y:S01]  /*07c0*/  LDS R25, [R28] ;  /* 0x000000001c197984 */ /* 0x000fe20000000800 */
[----:B------:R-:W-:Y:S01]  /*07d0*/  LEA R31, R2, UR4, 0x3 ;  /* 0x00000004021f7c11 */ /* 0x000fe2000f8e18ff */
[----:B------:R-:W-:Y:S01]  /*07e0*/  BAR.SYNC.DEFER_BLOCKING 0x0 ;  /* 0x0000000000007b1d */ /* 0x000fe20000010000 */
[----:B------:R-:W-:-:S04]  /*07f0*/  SGXT.U32 R48, R48, 0x6 ;  /* 0x000000063030781a */ /* 0x000fc80000000000 */
[----:B------:R-:W-:Y:S01]  /*0800*/  LOP3.LUT R3, R48, 0x40, RZ, 0xfc, !PT ;  /* 0x0000004030037812 */ /* 0x000fe200078efcff */
[----:B0-----:R-:W-:Y:S01]  /*0810*/  IMAD R30, R2, -0x4, R31 ;  /* 0xfffffffc021e7824 */ /* 0x001fe200078e021f */
[C---:B------:R-:W-:Y:S02]  /*0820*/  LOP3.LUT R2, R48.reuse, 0x80, RZ, 0xfc, !PT ;  /* 0x0000008030027812 */ /* 0x040fe400078efcff */
[----:B------:R-:W-:Y:S02]  /*0830*/  LEA R47, R3, UR4, 0x3 ;  /* 0x00000004032f7c11 */ /* 0x000fe4000f8e18ff */
[C---:B------:R-:W-:Y:S02]  /*0840*/  LOP3.LUT R3, R48.reuse, 0xc0, RZ, 0xfc, !PT ;  /* 0x000000c030037812 */ /* 0x040fe400078efcff */
[----:B------:R-:W-:Y:S02]  /*0850*/  LEA R27, R48, UR4, 0x3 ;  /* 0x00000004301b7c11 */ /* 0x000fe4000f8e18ff */
[----:B------:R-:W-:-:S02]  /*0860*/  LEA R44, R2, UR4, 0x3 ;  /* 0x00000004022c7c11 */ /* 0x000fc4000f8e18ff */
[----:B------:R-:W-:Y:S02]  /*0870*/  LEA R35, R3, UR4, 0x3 ;  /* 0x0000000403237c11 */ /* 0x000fe4000f8e18ff */
[----:B------:R-:W0:Y:S01]  /*0880*/  LDC.64 R2, c[0x0][0x220] ;  /* 0x00008800ff027b82 */ /* 0x000e220000000a00 */
[----:B------:R-:W-:Y:S02]  /*0890*/  LOP3.LUT R39, R22, 0xc, R39, 0xf8, !PT ;  /* 0x0000000c16277812 */ /* 0x000fe400078ef827 */
[----:B------:R-:W-:Y:S02]  /*08a0*/  PRMT R22, R48, 0x6540, R21 ;  /* 0x0000654030167816 */ /* 0x000fe40000000015 */
[----:B------:R-:W-:Y:S02]  /*08b0*/  LEA R20, R20, UR4, 0x2 ;  /* 0x0000000414147c11 */ /* 0x000fe4000f8e10ff */
[----:B------:R-:W-:Y:S01]  /*08c0*/  ISETP.GE.AND P4, PT, R39, 0x40, PT ;  /* 0x000000402700780c */ /* 0x000fe20003f86270 */
[----:B---3--:R-:W-:Y:S01]  /*08d0*/  STS [R31], R23 ;  /* 0x000000171f007388 */ /* 0x008fe20000000800 */
[----:B------:R-:W-:Y:S06]  /*08e0*/  BAR.SYNC.DEFER_BLOCKING 0x0 ;  /* 0x0000000000007b1d */ /* 0x000fec0000010000 */
[----:B------:R-:W1:Y:S04]  /*08f0*/  LDS R27, [R27] ;  /* 0x000000001b1b7984 */ /* 0x000e680000000800 */
[----:B------:R-:W2:Y:S04]  /*0900*/  LDS R47, [R47] ;  /* 0x000000002f2f7984 */ /* 0x000ea80000000800 */
[----:B------:R-:W3:Y:S04]  /*0910*/  LDS R44, [R44] ;  /* 0x000000002c2c7984 */ /* 0x000ee80000000800 */
[----:B------:R-:W4:Y:S01]  /*0920*/  LDS R35, [R35] ;  /* 0x0000000023237984 */ /* 0x000f220000000800 */
[----:B------:R-:W-:Y:S06]  /*0930*/  BAR.SYNC.DEFER_BLOCKING 0x0 ;  /* 0x0000000000007b1d */ /* 0x000fec0000010000 */
[----:B------:R5:W-:Y:S02]  /*0940*/  STS [R30], R23 ;  /* 0x000000171e007388 */ /* 0x000be40000000800 */
[----:B------:R-:W-:Y:S01]  /*0950*/  BAR.SYNC.DEFER_BLOCKING 0x0 ;  /* 0x0000000000007b1d */ /* 0x000fe20000010000 */
[-C--:B-1----:R-:W-:Y:S01]  /*0960*/  FSETP.GEU.AND P5, PT, R54, -R27.reuse, PT ;  /* 0x8000001b3600720b */ /* 0x082fe20003fae000 */
[--C-:B------:R-:W-:Y:S01]  /*0970*/  FADD R29, R56, R27.reuse ;  /* 0x0000001b381d7221 */ /* 0x100fe20000000000 */
[--C-:B------:R-:W-:Y:S01]  /*0980*/  FADD R54, R54, R27.reuse ;  /* 0x0000001b36367221 */ /* 0x100fe20000000000 */
[----:B------:R-:W-:Y:S01]  /*0990*/  FSETP.GEU.AND P6, PT, R56, -R27, PT ;  /* 0x8000001b3800720b */ /* 0x000fe20003fce000 */
[--C-:B------:R-:W-:Y:S01]  /*09a0*/  FADD R31, R26, R27.reuse ;  /* 0x0000001b1a1f7221 */ /* 0x100fe20000000000 */
[----:B------:R-:W-:-:S02]  /*09b0*/  FADD R28, R25, R27 ;  /* 0x0000001b191c7221 */ /* 0x000fc40000000000 */
[----:B------:R-:W-:Y:S02]  /*09c0*/  SEL R29, R29, RZ, P6 ;  /* 0x000000ff1d1d7207 */ /* 0x000fe40003000000 */
[----:B-----5:R-:W-:Y:S02]  /*09d0*/  SEL R30, R54, RZ, P5 ;  /* 0x000000ff361e7207 */ /* 0x020fe40002800000 */
[-C--:B------:R-:W-:Y:S02]  /*09e0*/  FSETP.GEU.AND P6, PT, R26, -R27.reuse, PT ;  /* 0x8000001b1a00720b */ /* 0x080fe40003fce000 */
[----:B------:R-:W-:Y:S01]  /*09f0*/  FSETP.GEU.AND P5, PT, R25, -R27, PT ;  /* 0x8000001b1900720b */ /* 0x000fe20003fae000 */
[----:B------:R-:W-:Y:S02]  /*0a00*/  IMAD R27, R22, 0x40, R39 ;  /* 0x00000040161b7824 */ /* 0x000fe400078e0227 */
[----:B------:R-:W-:Y:S01]  /*0a10*/  IMAD.SHL.U32 R25, R21, 0x100, RZ ;  /* 0x0000010015197824 */ /* 0x000fe200078e00ff */
[----:B------:R-:W-:Y:S01]  /*0a20*/  SEL R31, R31, RZ, P6 ;  /* 0x000000ff1f1f7207 */ /* 0x000fe20003000000 */
[----:B0-----:R-:W-:Y:S01]  /*0a30*/  IMAD.WIDE R26, R27, 0x4, R2 ;  /* 0x000000041b1a7825 */ /* 0x001fe200078e0202 */
[----:B------:R-:W0:Y:S01]  /*0a40*/  LDS.128 R20, [R20] ;  /* 0x0000000014147984 */ /* 0x000e220000000c00 */
[----:B------:R-:W-:-:S02]  /*0a50*/  SEL R28, R28, RZ, P5 ;  /* 0x000000ff1c1c7207 */ /* 0x000fc40002800000 */
[C-C-:B--2---:R-:W-:Y:S01]  /*0a60*/  FADD R49, R52.reuse, R47.reuse ;  /* 0x0000002f34317221 */ /* 0x144fe20000000000 */
[-C--:B------:R-:W-:Y:S02]  /*0a70*/  FSETP.GEU.AND P5, PT, R52, -R47.reuse, PT ;  /* 0x8000002f3400720b */ /* 0x080fe40003fae000 */
[----:B------:R-:W-:Y:S01]  /*0a80*/  LOP3.LUT R54, R25, 0x40, R48, 0xfe, !PT ;  /* 0x0000004019367812 */ /* 0x000fe200078efe30 */
[----:B------:R1:W-:Y:S01]  /*0a90*/  @!P4 STG.E.128 desc[UR6][R26.64], R28 ;  /* 0x0000001c1a00c986 */ /* 0x0003e2000c101d06 */
[----:B------:R-:W-:Y:S02]  /*0aa0*/  LOP3.LUT R52, R25, 0x80, R48, 0xfe, !PT ;  /* 0x0000008019347812 */ /* 0x000fe400078efe30 */
[C---:B------:R-:W-:Y:S01]  /*0ab0*/  FSETP.GEU.AND P6, PT, R50.reuse, -R47, PT ;  /* 0x8000002f3200720b */ /* 0x040fe20003fce000 */
[----:B------:R-:W-:Y:S01]  /*0ac0*/  FADD R50, R50, R47 ;  /* 0x0000002f32327221 */ /* 0x000fe20000000000 */
[----:B------:R-:W-:Y:S02]  /*0ad0*/  LOP3.LUT R48, R25, 0xc0, R48, 0xfe, !PT ;  /* 0x000000c019307812 */ /* 0x000fe400078efe30 */
[----:B------:R-:W-:-:S02]  /*0ae0*/  SEL R25, R49, RZ, P5 ;  /* 0x000000ff31197207 */ /* 0x000fc40002800000 */
[CC--:B------:R-:W-:Y:S01]  /*0af0*/  FSETP.GEU.AND P5, PT, R46.reuse, -R47.reuse, PT ;  /* 0x8000002f2e00720b */ /* 0x0c0fe20003fae000 */
[--C-:B-1----:R-:W-:Y:S01]  /*0b00*/  FADD R27, R46, R47.reuse ;  /* 0x0000002f2e1b7221 */ /* 0x102fe20000000000 */
[----:B------:R-:W-:Y:S01]  /*0b10*/  FADD R28, R24, R47 ;  /* 0x0000002f181c7221 */ /* 0x000fe20000000000 */
[----:B------:R-:W-:Y:S01]  /*0b20*/  SEL R26, R50, RZ, P6 ;  /* 0x000000ff321a7207 */ /* 0x000fe20003000000 */
[--C-:B---3--:R-:W-:Y:S01]  /*0b30*/  FADD R29, R45, R44.reuse ;  /* 0x0000002c2d1d7221 */ /* 0x108fe20000000000 */
[----:B------:R-:W-:Y:S02]  /*0b40*/  FSETP.GEU.AND P6, PT, R24, -R47, PT ;  /* 0x8000002f1800720b */ /* 0x000fe40003fce000 */
[----:B------:R-:W-:Y:S02]  /*0b50*/  SEL R27, R27, RZ, P5 ;  /* 0x000000ff1b1b7207 */ /* 0x000fe40002800000 */
[----:B------:R-:W-:Y:S01]  /*0b60*/  FSETP.GEU.AND P5, PT, R45, -R44, PT ;  /* 0x8000002c2d00720b */ /* 0x000fe20003fae000 */
[----:B------:R-:W-:Y:S01]  /*0b70*/  FADD R30, R43, R44 ;  /* 0x0000002c2b1e7221 */ /* 0x000fe20000000000 */
[----:B------:R-:W-:-:S02]  /*0b80*/  SEL R24, R28, RZ, P6 ;  /* 0x000000ff1c187207 */ /* 0x000fc40003000000 */
[-C--:B------:R-:W-:Y:S02]  /*0b90*/  FSETP.GEU.AND P6, PT, R43, -R44.reuse, PT ;  /* 0x8000002c2b00720b */ /* 0x080fe40003fce000 */
[----:B------:R-:W-:Y:S01]  /*0ba0*/  SEL R28, R29, RZ, P5 ;  /* 0x000000ff1d1c7207 */ /* 0x000fe20002800000 */
[C-C-:B------:R-:W-:Y:S01]  /*0bb0*/  FADD R29, R41.reuse, R44.reuse ;  /* 0x0000002c291d7221 */ /* 0x140fe20000000000 */
[-C--:B------:R-:W-:Y:S01]  /*0bc0*/  FSETP.GEU.AND P5, PT, R41, -R44.reuse, PT ;  /* 0x8000002c2900720b */ /* 0x080fe20003fae000 */
[C---:B------:R-:W-:Y:S01]  /*0bd0*/  FADD R31, R33.reuse, R44 ;  /* 0x0000002c211f7221 */ /* 0x040fe20000000000 */
[----:B------:R-:W-:Y:S01]  /*0be0*/  SEL R30, R30, RZ, P6 ;  /* 0x000000ff1e1e7207 */ /* 0x000fe20003000000 */
[----:B----4-:R-:W-:Y:S01]  /*0bf0*/  FADD R41, R42, R35 ;  /* 0x000000232a297221 */ /* 0x010fe20000000000 */
[----:B------:R-:W-:Y:S02]  /*0c00*/  FSETP.GEU.AND P6, PT, R33, -R44, PT ;  /* 0x8000002c2100720b */ /* 0x000fe40003fce000 */
[----:B------:R-:W-:-:S02]  /*0c10*/  SEL R29, R29, RZ, P5 ;  /* 0x000000ff1d1d7207 */ /* 0x000fc40002800000 */
[-C--:B------:R-:W-:Y:S01]  /*0c20*/  FSETP.GEU.AND P5, PT, R42, -R35.reuse, PT ;  /* 0x800000232a00720b */ /* 0x080fe20003fae000 */
[C-C-:B------:R-:W-:Y:S01]  /*0c30*/  FADD R33, R34.reuse, R35.reuse ;  /* 0x0000002322217221 */ /* 0x140fe20000000000 */
[----:B------:R-:W-:Y:S02]  /*0c40*/  SEL R31, R31, RZ, P6 ;  /* 0x000000ff1f1f7207 */ /* 0x000fe40003000000 */
[-C--:B------:R-:W-:Y:S02]  /*0c50*/  FSETP.GEU.AND P6, PT, R34, -R35.reuse, PT ;  /* 0x800000232200720b */ /* 0x080fe40003fce000 */
[----:B------:R-:W-:Y:S02]  /*0c60*/  SEL R34, R41, RZ, P5 ;  /* 0x000000ff29227207 */ /* 0x000fe40002800000 */
[CC--:B------:R-:W-:Y:S01]  /*0c70*/  FSETP.GEU.AND P5, PT, R40.reuse, -R35.reuse, PT ;  /* 0x800000232800720b */ /* 0x0c0fe20003fae000 */
[--C-:B------:R-:W-:Y:S01]  /*0c80*/  FADD R40, R40, R35.reuse ;  /* 0x0000002328287221 */ /* 0x100fe20000000000 */
[----:B------:R-:W-:Y:S01]  /*0c90*/  SEL R33, R33, RZ, P6 ;  /* 0x000000ff21217207 */ /* 0x000fe20003000000 */
[C---:B------:R-:W-:Y:S01]  /*0ca0*/  FADD R41, R32.reuse, R35 ;  /* 0x0000002320297221 */ /* 0x040fe20000000000 */
[----:B------:R-:W-:-:S02]  /*0cb0*/  FSETP.GEU.AND P6, PT, R32, -R35, PT ;  /* 0x800000232000720b */ /* 0x000fc40003fce000 */
[----:B------:R-:W-:Y:S02]  /*0cc0*/  SEL R32, R40, RZ, P5 ;  /* 0x000000ff28207207 */ /* 0x000fe40002800000 */
[----:B0-----:R-:W-:-:S04]  /*0cd0*/  FSETP.GEU.AND P5, PT, R23, -R11, PT ;  /* 0x8000000b1700720b */ /* 0x001fc80003fae000 */
[----:B------:R-:W-:Y:S02]  /*0ce0*/  SEL R46, RZ, 0x1, P5 ;  /* 0x00000001ff2e7807 */ /* 0x000fe40002800000 */
[----:B------:R-:W-:Y:S01]  /*0cf0*/  FSETP.GEU.AND P5, PT, R20, -R8, PT ;  /* 0x800000081400720b */ /* 0x000fe20003fae000 */
[----:B------:R-:W-:Y:S01]  /*0d00*/  IMAD R43, R54, 0x40, R39 ;  /* 0x00000040362b7824 */ /* 0x000fe200078e0227 */
[----:B------:R-:W-:Y:S02]  /*0d10*/  SEL R35, R41, RZ, P6 ;  /* 0x000000ff29237207 */ /* 0x000fe40003000000 */
[----:B------:R-:W-:Y:S02]  /*0d20*/  FSETP.GEU.AND P6, PT, R22, -R10, PT ;  /* 0x8000000a1600720b */ /* 0x000fe40003fce000 */
[----:B------:R-:W-:Y:S02]  /*0d30*/  SEL R40, RZ, 0x7fff8, P5 ;  /* 0x0007fff8ff287807 */ /* 0x000fe40002800000 */
[----:B------:R-:W-:Y:S01]  /*0d40*/  FSETP.GEU.AND P5, PT, R23, -R15, PT ;  /* 0x8000000f1700720b */ /* 0x000fe20003fae000 */
[----:B------:R-:W-:Y:S01]  /*0d50*/  IMAD.WIDE R42, R43, 0x4, R2 ;  /* 0x000000042b2a7825 */ /* 0x000fe200078e0202 */
[----:B------:R-:W-:-:S02]  /*0d60*/  SEL R47, RZ, 0x1fffe, P6 ;  /* 0x0001fffeff2f7807 */ /* 0x000fc40003000000 */
[C---:B------:R-:W-:Y:S02]  /*0d70*/  FSETP.GEU.AND P6, PT, R21.reuse, -R9, PT ;  /* 0x800000091500720b */ /* 0x040fe40003fce000 */
[----:B------:R-:W-:Y:S02]  /*0d80*/  SEL R49, RZ, 0x1, P5 ;  /* 0x00000001ff317807 */ /* 0x000fe40002800000 */
[----:B------:R-:W-:Y:S01]  /*0d90*/  FSETP.GEU.AND P5, PT, R21, -R13, PT ;  /* 0x8000000d1500720b */ /* 0x000fe20003fae000 */
[----:B------:R0:W-:Y:S01]  /*0da0*/  @!P4 STG.E.128 desc[UR6][R42.64], R24 ;  /* 0x000000182a00c986 */ /* 0x0001e2000c101d06 */
[----:B------:R-:W-:Y:S02]  /*0db0*/  SEL R41, RZ, 0x4, P6 ;  /* 0x00000004ff297807 */ /* 0x000fe40003000000 */
[----:B------:R-:W-:Y:S01]  /*0dc0*/  FSETP.GEU.AND P6, PT, R22, -R14, PT ;  /* 0x8000000e1600720b */ /* 0x000fe20003fce000 */
[----:B------:R-:W-:-:S03]  /*0dd0*/  IMAD R45, R52, 0x40, R39 ;  /* 0x00000040342d7824 */ /* 0x000fc600078e0227 */
[----:B------:R-:W-:Y:S02]  /*0de0*/  SEL R50, RZ, 0x1fffe, P6 ;  /* 0x0001fffeff327807 */ /* 0x000fe40003000000 */
[----:B------:R-:W-:Y:S02]  /*0df0*/  FSETP.GEU.AND P6, PT, R20, -R12, PT ;  /* 0x8000000c1400720b */ /* 0x000fe40003fce000 */
[----:B0-----:R-:W-:Y:S02]  /*0e00*/  SEL R24, RZ, 0x4, P5 ;  /* 0x00000004ff187807 */ /* 0x001fe40002800000 */
[----:B------:R-:W-:-:S04]  /*0e10*/  FSETP.GEU.AND P5, PT, R22, -R18, PT ;  /* 0x800000121600720b */ /* 0x000fc80003fae000 */
[----:B------:R-:W-:Y:S02]  /*0e20*/  SEL R43, RZ, 0x1fffe, P5 ;  /* 0x0001fffeff2b7807 */ /* 0x000fe40002800000 */
[----:B------:R-:W-:Y:S01]  /*0e30*/  FSETP.GEU.AND P5, PT, R20, -R16, PT ;  /* 0x800000101400720b */ /* 0x000fe20003fae000 */
[----:B------:R-:W-:Y:S01]  /*0e40*/  IMAD.WIDE R44, R45, 0x4, R2 ;  /* 0x000000042d2c7825 */ /* 0x000fe200078e0202 */
[----:B------:R-:W-:Y:S02]  /*0e50*/  SEL R25, RZ, 0x7fff8, P6 ;  /* 0x0007fff8ff197807 */ /* 0x000fe40003000000 */
[----:B------:R-:W-:Y:S01]  /*0e60*/  FSETP.GEU.AND P6, PT, R21, -R17, PT ;  /* 0x800000111500720b */ /* 0x000fe20003fce000 */
[----:B------:R-:W-:Y:S01]  /*0e70*/  IMAD R51, R48, 0x40, R39 ;  /* 0x0000004030337824 */ /* 0x000fe200078e0227 */
[----:B------:R-:W-:Y:S02]  /*0e80*/  SEL R39, RZ, 0x7fff8, P5 ;  /* 0x0007fff8ff277807 */ /* 0x000fe40002800000 */
[----:B------:R-:W-:Y:S01]  /*0e90*/  FSETP.GEU.AND P5, PT, R23, -R19, PT ;  /* 0x800000131700720b */ /* 0x000fe20003fae000 */
[----:B------:R0:W-:Y:S01]  /*0ea0*/  @!P4 STG.E.128 desc[UR6][R44.64], R28 ;  /* 0x0000001c2c00c986 */ /* 0x0001e2000c101d06 */
[----:B------:R-:W-:-:S02]  /*0eb0*/  SEL R42, RZ, 0x4, P6 ;  /* 0x00000004ff2a7807 */ /* 0x000fc40003000000 */
[----:B------:R-:W-:Y:S01]  /*0ec0*/  FSETP.GEU.AND P6, PT, R22, -R6, PT ;  /* 0x800000061600720b */ /* 0x000fe20003fce000 */
[----:B------:R-:W-:-:S03]  /*0ed0*/  IMAD.IADD R46, R46, 0x1, R47 ;  /* 0x000000012e2e7824 */ /* 0x000fc600078e022f */
[----:B------:R-:W-:Y:S02]  /*0ee0*/  SEL R27, RZ, 0x1fffe, P6 ;  /* 0x0001fffeff1b7807 */ /* 0x000fe40003000000 */
[----:B------:R-:W-:Y:S02]  /*0ef0*/  FSETP.GEU.AND P6, PT, R23, -R7, PT ;  /* 0x800000071700720b */ /* 0x000fe40003fce000 */
[----:B0-----:R-:W-:Y:S01]  /*0f00*/  SEL R28, RZ, 0x1, P5 ;  /* 0x00000001ff1c7807 */ /* 0x001fe20002800000 */
[----:B------:R-:W-:-:S04]  /*0f10*/  IMAD.IADD R49, R49, 0x1, R50 ;  /* 0x0000000131317824 */ /* 0x000fc800078e0232 */
[----:B------:R-:W-:Y:S01]  /*0f20*/  IMAD.IADD R28, R28, 0x1, R43 ;  /* 0x000000011c1c7824 */ /* 0x000fe200078e022b */
[----:B------:R-:W-:Y:S02]  /*0f30*/  SEL R26, RZ, 0x1, P6 ;  /* 0x00000001ff1a7807 */ /* 0x000fe40003000000 */
[----:B------:R-:W-:Y:S02]  /*0f40*/  LOP3.LUT R46, R46, 0x3, RZ, 0xc0, !PT ;  /* 0x000000032e2e7812 */ /* 0x000fe400078ec0ff */
[----:B------:R-:W-:Y:S02]  /*0f50*/  LOP3.LUT R28, R28, 0x3, RZ, 0xc0, !PT ;  /* 0x000000031c1c7812 */ /* 0x000fe400078ec0ff */
[----:B------:R-:W-:Y:S01]  /*0f60*/  FSETP.GEU.AND P6, PT, R20, -R4, PT ;  /* 0x800000041400720b */ /* 0x000fe20003fce000 */
[----:B------:R-:W-:Y:S01]  /*0f70*/  IMAD.IADD R26, R26, 0x1, R27 ;  /* 0x000000011a1a7824 */ /* 0x000fe200078e021b */
[----:B------:R-:W-:Y:S02]  /*0f80*/  LOP3.LUT R49, R49, 0x3, RZ, 0xc0, !PT ;  /* 0x0000000331317812 */ /* 0x000fe400078ec0ff */
[----:B------:R-:W-:-:S02]  /*0f90*/  IADD3 R40, R46, R40, R41 ;  /* 0x000000282e287210 */ /* 0x000fc40007ffe029 */
[----:B------:R-:W-:Y:S02]  /*0fa0*/  IADD3 R28, R28, R39, R42 ;  /* 0x000000271c1c7210 */ /* 0x000fe40007ffe02a */
[----:B------:R-:W-:Y:S02]  /*0fb0*/  SEL R27, RZ, 0x7fff8, P6 ;  /* 0x0007fff8ff1b7807 */ /* 0x000fe40003000000 */
[----:B------:R-:W-:Y:S01]  /*0fc0*/  FSETP.GEU.AND P6, PT, R21, -R5, PT ;  /* 0x800000051500720b */ /* 0x000fe20003fce000 */
[----:B------:R-:W-:Y:S01]  /*0fd0*/  IMAD.SHL.U32 R40, R40, 0x100, RZ ;  /* 0x0000010028287824 */ /* 0x000fe200078e00ff */
[----:B------:R-:W-:Y:S02]  /*0fe0*/  IADD3 R25, R49, R25, R24 ;  /* 0x0000001931197210 */ /* 0x000fe40007ffe018 */
[----:B------:R-:W-:Y:S02]  /*0ff0*/  LOP3.LUT R28, R28, 0xf, RZ, 0xc0, !PT ;  /* 0x0000000f1c1c7812 */ /* 0x000fe400078ec0ff */
[----:B------:R-:W-:-:S02]  /*1000*/  SEL R24, RZ, 0x4, P6 ;  /* 0x00000004ff187807 */ /* 0x000fc40003000000 */
[----:B------:R-:W-:Y:S01]  /*1010*/  LOP3.LUT R26, R26, 0x3, RZ, 0xc0, !PT ;  /* 0x000000031a1a7812 */ /* 0x000fe200078ec0ff */
[----:B------:R-:W-:-:S03]  /*1020*/  IMAD.WIDE R2, R51, 0x4, R2 ;  /* 0x0000000433027825 */ /* 0x000fc600078e0202 */
[----:B------:R-:W-:Y:S01]  /*1030*/  IADD3 R24, R26, R27, R24 ;  /* 0x0000001b1a187210 */ /* 0x000fe20007ffe018 */
[----:B------:R-:W-:Y:S01]  /*1040*/  IMAD R28, R25, 0x10, R28 ;  /* 0x00000010191c7824 */ /* 0x000fe200078e021c */
[----:B------:R-:W-:Y:S01]  /*1050*/  LOP3.LUT R25, R40, 0xf00, RZ, 0xe2, !PT ;  /* 0x00000f0028197812 */ /* 0x000fe200078ee2ff */
[----:B------:R0:W-:Y:S01]  /*1060*/  @!P4 STG.E.128 desc[UR6][R2.64], R32 ;  /* 0x000000200200c986 */ /* 0x0001e2000c101d06 */
[----:B------:R-:W-:-:S03]  /*1070*/  FADD R6, R22, R6 ;  /* 0x0000000616067221 */ /* 0x000fc60000000000 */
[----:B------:R-:W-:Y:S02]  /*1080*/  IMAD R24, R24, 0x1000, R25 ;  /* 0x0000100018187824 */ /* 0x000fe400078e0219 */
[C---:B------:R-:W-:Y:S01]  /*1090*/  FADD R14, R22.reuse, R14 ;  /* 0x0000000e160e7221 */ /* 0x040fe20000000000 */
[C---:B------:R-:W-:Y:S01]  /*10a0*/  FADD R18, R22.reuse, R18 ;  /* 0x0000001216127221 */ /* 0x040fe20000000000 */
[----:B------:R-:W-:Y:S01]  /*10b0*/  FADD R10, R22, R10 ;  /* 0x0000000a160a7221 */ /* 0x000fe20000000000 */
[----:B0-----:R-:W-:-:S05]  /*10c0*/  LOP3.LUT R3, R28, 0xff, RZ, 0xc0, !PT ;  /* 0x000000ff1c037812 */ /* 0x001fca00078ec0ff */
[----:B------:R-:W-:Y:S02]  /*10d0*/  IMAD.IADD R22, R24, 0x1, R3 ;  /* 0x0000000118167824 */ /* 0x000fe400078e0203 */
[----:B------:R-:W0:Y:S03]  /*10e0*/  LDC.64 R2, c[0x0][0x228] ;  /* 0x00008a00ff027b82 */ /* 0x000e260000000a00 */
[----:B------:R-:W-:Y:S01]  /*10f0*/  LOP3.LUT R22, R22, 0xffff, RZ, 0xc0, !PT ;  /* 0x0000ffff16167812 */ /* 0x000fe200078ec0ff */
[C---:B------:R-:W-:Y:S01]  /*1100*/  FADD R26, R20.reuse, R4 ;  /* 0x00000004141a7221 */ /* 0x040fe20000000000 */
[C---:B------:R-:W-:Y:S01]  /*1110*/  FADD R25, R23.reuse, R7 ;  /* 0x0000000717197221 */ /* 0x040fe20000000000 */
[C---:B------:R-:W-:Y:S01]  /*1120*/  FADD R11, R23.reuse, R11 ;  /* 0x0000000b170b7221 */ /* 0x040fe20000000000 */
[C---:B------:R-:W-:Y:S01]  /*1130*/  FADD R19, R23.reuse, R19 ;  /* 0x0000001317137221 */ /* 0x040fe20000000000 */
[----:B------:R-:W-:Y:S01]  /*1140*/  FADD R15, R23, R15 ;  /* 0x0000000f170f7221 */ /* 0x000fe20000000000 */
[----:B------:R-:W-:Y:S01]  /*1150*/  SHF.R.U32.HI R4, RZ, 0xf, R22 ;  /* 0x0000000fff047819 */ /* 0x000fe20000011616 */
[C---:B------:R-:W-:Y:S01]  /*1160*/  FADD R23, R20.reuse, R8 ;  /* 0x0000000814177221 */ /* 0x040fe20000000000 */
[C---:B------:R-:W-:Y:S01]  /*1170*/  FADD R16, R20.reuse, R16 ;  /* 0x0000001014107221 */ /* 0x040fe20000000000 */
[----:B------:R-:W-:Y:S01]  /*1180*/  FADD R12, R20, R12 ;  /* 0x0000000c140c7221 */ /* 0x000fe20000000000 */
[----:B------:R-:W-:Y:S01]  /*1190*/  FADD R20, R21, R5 ;  /* 0x0000000515147221 */ /* 0x000fe20000000000 */
[----:B------:R-:W-:-:S02]  /*11a0*/  SHF.R.U32.HI R5, RZ, 0xe, R22 ;  /* 0x0000000eff057819 */ /* 0x000fc40000011616 */
[----:B------:R-:W-:Y:S02]  /*11b0*/  LOP3.LUT R4, R4, 0x1, RZ, 0xc0, !PT ;  /* 0x0000000104047812 */ /* 0x000fe400078ec0ff */
[--C-:B------:R-:W-:Y:S02]  /*11c0*/  SHF.R.U32.HI R7, RZ, 0xd, R22.reuse ;  /* 0x0000000dff077819 */ /* 0x100fe40000011616 */
[----:B------:R-:W-:Y:S02]  /*11d0*/  LOP3.LUT R5, R5, 0x1, RZ, 0xc0, !PT ;  /* 0x0000000105057812 */ /* 0x000fe400078ec0ff */
[----:B------:R-:W-:Y:S02]  /*11e0*/  SHF.R.U32.HI R8, RZ, 0xc, R22 ;  /* 0x0000000cff087819 */ /* 0x000fe40000011616 */
[----:B------:R-:W-:Y:S02]  /*11f0*/  ISETP.NE.U32.AND P6, PT, R4, 0x1, PT ;  /* 0x000000010400780c */ /* 0x000fe40003fc5070 */
[----:B------:R-:W-:-:S02]  /*1200*/  LOP3.LUT R7, R7, 0x1, RZ, 0xc0, !PT ;  /* 0x0000000107077812 */ /* 0x000fc400078ec0ff */
[----:B------:R-:W-:Y:S02]  /*1210*/  ISETP.NE.U32.AND P4, PT, R5, 0x1, PT ;  /* 0x000000010500780c */ /* 0x000fe40003f85070 */
[----:B------:R-:W-:Y:S02]  /*1220*/  LOP3.LUT R8, R8, 0x1, RZ, 0xc0, !PT ;  /* 0x0000000108087812 */ /* 0x000fe400078ec0ff */
[----:B------:R-:W-:Y:S02]  /*1230*/  SEL R4, R26, RZ, P6 ;  /* 0x000000ff1a047207 */ /* 0x000fe40003000000 */
[----:B------:R-:W-:Y:S02]  /*1240*/  ISETP.NE.U32.AND P6, PT, R7, 0x1, PT ;  /* 0x000000010700780c */ /* 0x000fe40003fc5070 */
[--C-:B------:R-:W-:Y:S01]  /*1250*/  SHF.R.U32.HI R7, RZ, 0xb, R22.reuse ;  /* 0x0000000bff077819 */ /* 0x100fe20000011616 */
[C---:B------:R-:W-:Y:S01]  /*1260*/  FADD R24, R21.reuse, R9 ;  /* 0x0000000915187221 */ /* 0x040fe20000000000 */
[----:B------:R-:W-:Y:S01]  /*1270*/  SEL R5, R20, RZ, P4 ;  /* 0x000000ff14057207 */ /* 0x000fe20002000000 */
[C---:B------:R-:W-:Y:S01]  /*1280*/  FADD R17, R21.reuse, R17 ;  /* 0x0000001115117221 */ /* 0x040fe20000000000 */
[----:B------:R-:W-:Y:S01]  /*1290*/  ISETP.NE.U32.AND P4, PT, R8, 0x1, PT ;  /* 0x000000010800780c */ /* 0x000fe20003f85070 */
[----:B------:R-:W-:Y:S01]  /*12a0*/  FADD R21, R21, R13 ;  /* 0x0000000d15157221 */ /* 0x000fe20000000000 */
[----:B------:R-:W-:-:S02]  /*12b0*/  SHF.R.U32.HI R9, RZ, 0xa, R22 ;  /* 0x0000000aff097819 */ /* 0x000fc40000011616 */
[----:B------:R-:W-:Y:S02]  /*12c0*/  SHF.R.U32.HI R13, RZ, 0x9, R22 ;  /* 0x00000009ff0d7819 */ /* 0x000fe40000011616 */
[----:B------:R-:W-:Y:S01]  /*12d0*/  LOP3.LUT R8, R7, 0x1, RZ, 0xc0, !PT ;  /* 0x0000000107087812 */ /* 0x000fe200078ec0ff */
[----:B0-----:R-:W-:Y:S01]  /*12e0*/  IMAD.WIDE R38, R38, 0x4, R2 ;  /* 0x0000000426267825 */ /* 0x001fe200078e0202 */
[----:B------:R-:W-:Y:S02]  /*12f0*/  SEL R6, R6, RZ, P6 ;  /* 0x000000ff06067207 */ /* 0x000fe40003000000 */
[----:B------:R-:W-:Y:S02]  /*1300*/  SEL R7, R25, RZ, P4 ;  /* 0x000000ff19077207 */ /* 0x000fe40002000000 */
[----:B------:R-:W-:Y:S02]  /*1310*/  LOP3.LUT R9, R9, 0x1, RZ, 0xc0, !PT ;  /* 0x0000000109097812 */ /* 0x000fe400078ec0ff */
[----:B------:R-:W-:-:S02]  /*1320*/  ISETP.NE.U32.AND P6, PT, R8, 0x1, PT ;  /* 0x000000010800780c */ /* 0x000fc40003fc5070 */
[----:B------:R-:W-:Y:S02]  /*1330*/  LOP3.LUT R13, R13, 0x1, RZ, 0xc0, !PT ;  /* 0x000000010d0d7812 */ /* 0x000fe400078ec0ff */
[--C-:B------:R-:W-:Y:S01]  /*1340*/  SHF.R.U32.HI R8, RZ, 0x8, R22.reuse ;  /* 0x00000008ff087819 */ /* 0x100fe20000011616 */
[----:B------:R0:W-:Y:S01]  /*1350*/  @!P3 STG.E.128 desc[UR6][R38.64], R4 ;  /* 0x000000042600b986 */ /* 0x0001e2000c101d06 */
[----:B------:R-:W-:Y:S02]  /*1360*/  SHF.R.U32.HI R20, RZ, 0x7, R22 ;  /* 0x00000007ff147819 */ /* 0x000fe40000011616 */
[----:B------:R-:W-:Y:S02]  /*1370*/  ISETP.NE.U32.AND P4, PT, R9, 0x1, PT ;  /* 0x000000010900780c */ /* 0x000fe40003f85070 */
[----:B------:R-:W-:Y:S02]  /*1380*/  ISETP.NE.U32.AND P3, PT, R13, 0x1, PT ;  /* 0x000000010d00780c */ /* 0x000fe40003f65070 */
[----:B------:R-:W-:-:S02]  /*1390*/  LOP3.LUT R9, R8, 0x1, RZ, 0xc0, !PT ;  /* 0x0000000108097812 */ /* 0x000fc400078ec0ff */
[--C-:B------:R-:W-:Y:S02]  /*13a0*/  SHF.R.U32.HI R13, RZ, 0x6, R22.reuse ;  /* 0x00000006ff0d7819 */ /* 0x100fe40000011616 */
[----:B------:R-:W-:Y:S02]  /*13b0*/  LOP3.LUT R20, R20, 0x1, RZ, 0xc0, !PT ;  /* 0x0000000114147812 */ /* 0x000fe400078ec0ff */
[----:B------:R-:W-:Y:S02]  /*13c0*/  SEL R8, R23, RZ, P6 ;  /* 0x000000ff17087207 */ /* 0x000fe40003000000 */
[----:B------:R-:W-:Y:S02]  /*13d0*/  ISETP.NE.U32.AND P6, PT, R9, 0x1, PT ;  /* 0x000000010900780c */ /* 0x000fe40003fc5070 */
[--C-:B0-----:R-:W-:Y:S02]  /*13e0*/  SHF.R.U32.HI R4, RZ, 0x5, R22.reuse ;  /* 0x00000005ff047819 */ /* 0x101fe40000011616 */
[----:B------:R-:W-:-:S02]  /*13f0*/  SHF.R.U32.HI R5, RZ, 0x4, R22 ;  /* 0x00000004ff057819 */ /* 0x000fc40000011616 */
[----:B------:R-:W-:Y:S02]  /*1400*/  LOP3.LUT R13, R13, 0x1, RZ, 0xc0, !PT ;  /* 0x000000010d0d7812 */ /* 0x000fe400078ec0ff */
[----:B------:R-:W-:Y:S02]  /*1410*/  SEL R9, R24, RZ, P4 ;  /* 0x000000ff18097207 */ /* 0x000fe40002000000 */
[----:B------:R-:W-:Y:S02]  /*1420*/  LOP3.LUT R4, R4, 0x1, RZ, 0xc0, !PT ;  /* 0x0000000104047812 */ /* 0x000fe400078ec0ff */
[----:B------:R-:W-:Y:S02]  /*1430*/  SHF.R.U32.HI R6, RZ, 0x3, R22 ;  /* 0x00000003ff067819 */ /* 0x000fe40000011616 */
[----:B------:R-:W-:Y:S02]  /*1440*/  ISETP.NE.U32.AND P4, PT, R20, 0x1, PT ;  /* 0x000000011400780c */ /* 0x000fe40003f85070 */
[----:B------:R-:W-:-:S02]  /*1450*/  SEL R10, R10, RZ, P3 ;  /* 0x000000ff0a0a7207 */ /* 0x000fc40001800000 */
[----:B------:R-:W-:Y:S02]  /*1460*/  LOP3.LUT R5, R5, 0x1, RZ, 0xc0, !PT ;  /* 0x0000000105057812 */ /* 0x000fe400078ec0ff */
[----:B------:R-:W-:Y:S02]  /*1470*/  ISETP.NE.U32.AND P3, PT, R13, 0x1, PT ;  /* 0x000000010d00780c */ /* 0x000fe40003f65070 */
[----:B------:R-:W-:Y:S02]  /*1480*/  SEL R11, R11, RZ, P6 ;  /* 0x000000ff0b0b7207 */ /* 0x000fe40003000000 */
[----:B------:R-:W-:Y:S02]  /*1490*/  ISETP.NE.U32.AND P6, PT, R4, 0x1, PT ;  /* 0x000000010400780c */ /* 0x000fe40003fc5070 */
[----:B------:R-:W-:Y:S02]  /*14a0*/  LOP3.LUT R6, R6, 0x1, RZ, 0xc0, !PT ;  /* 0x0000000106067812 */ /* 0x000fe400078ec0ff */
[----:B------:R-:W-:-:S02]  /*14b0*/  SEL R4, R12, RZ, P4 ;  /* 0x000000ff0c047207 */ /* 0x000fc40002000000 */
[----:B------:R-:W-:Y:S02]  /*14c0*/  ISETP.NE.U32.AND P4, PT, R5, 0x1, PT ;  /* 0x000000010500780c */ /* 0x000fe40003f85070 */
[----:B------:R-:W-:Y:S02]  /*14d0*/  SEL R5, R21, RZ, P3 ;  /* 0x000000ff15057207 */ /* 0x000fe40001800000 */
[----:B------:R-:W-:Y:S02]  /*14e0*/  ISETP.NE.U32.AND P3, PT, R6, 0x1, PT ;  /* 0x000000010600780c */ /* 0x000fe40003f65070 */
[--C-:B------:R-:W-:Y:S02]  /*14f0*/  SHF.R.U32.HI R6, RZ, 0x2, R22.reuse ;  /* 0x00000002ff067819 */ /* 0x100fe40000011616 */
[----:B------:R-:W-:Y:S01]  /*1500*/  SHF.R.U32.HI R22, RZ, 0x1, R22 ;  /* 0x00000001ff167819 */ /* 0x000fe20000011616 */
[----:B------:R-:W-:Y:S01]  /*1510*/  IMAD.WIDE R12, R0, 0x4, R2 ;  /* 0x00000004000c7825 */ /* 0x000fe200078e0202 */
[----:B------:R-:W-:-:S02]  /*1520*/  LOP3.LUT R0, R6, 0x1, RZ, 0xc0, !PT ;  /* 0x0000000106007812 */ /* 0x000fc400078ec0ff */
[----:B------:R-:W-:Y:S01]  /*1530*/  LOP3.LUT R22, R22, 0x1, RZ, 0xc0, !PT ;  /* 0x0000000116167812 */ /* 0x000fe200078ec0ff */
[--C-:B------:R-:W-:Y:S01]  /*1540*/  IMAD.WIDE R20, R37, 0x4, R2.reuse ;  /* 0x0000000425147825 */ /* 0x100fe200078e0202 */
[----:B------:R-:W-:Y:S02]  /*1550*/  SEL R6, R14, RZ, P6 ;  /* 0x000000ff0e067207 */ /* 0x000fe40003000000 */
[----:B------:R-:W-:Y:S01]  /*1560*/  SEL R7, R15, RZ, P4 ;  /* 0x000000ff0f077207 */ /* 0x000fe20002000000 */
[----:B------:R0:W-:Y:S01]  /*1570*/  @!P2 STG.E.128 desc[UR6][R12.64], R8 ;  /* 0x000000080c00a986 */ /* 0x0001e2000c101d06 */
[----:B------:R-:W-:Y:S02]  /*1580*/  ISETP.NE.U32.AND P4, PT, R0, 0x1, PT ;  /* 0x000000010000780c */ /* 0x000fe40003f85070 */
[----:B------:R-:W-:Y:S01]  /*1590*/  ISETP.NE.U32.AND P2, PT, R22, 0x1, PT ;  /* 0x000000011600780c */ /* 0x000fe20003f45070 */
[----:B------:R0:W-:Y:S01]  /*15a0*/  @!P1 STG.E.128 desc[UR6][R20.64], R4 ;  /* 0x0000000414009986 */ /* 0x0001e2000c101d06 */
[----:B------:R-:W-:Y:S01]  /*15b0*/  IMAD.WIDE R2, R36, 0x4, R2 ;  /* 0x0000000424027825 */ /* 0x000fe200078e0202 */
[----:B------:R-:W-:-:S02]  /*15c0*/  SEL R19, R19, RZ, P5 ;  /* 0x000000ff13137207 */ /* 0x000fc40002800000 */
[----:B------:R-:W-:Y:S02]  /*15d0*/  SEL R16, R16, RZ, P3 ;  /* 0x000000ff10107207 */ /* 0x000fe40001800000 */
[----:B------:R-:W-:Y:S02]  /*15e0*/  SEL R17, R17, RZ, P4 ;  /* 0x000000ff11117207 */ /* 0x000fe40002000000 */
[----:B------:R-:W-:Y:S01]  /*15f0*/  SEL R18, R18, RZ, P2 ;  /* 0x000000ff12127207 */ /* 0x000fe20001000000 */
[----:B0-----:R-:W-:Y:S06]  /*1600*/  @P0 EXIT ;  /* 0x000000000000094d */ /* 0x001fec0003800000 */
[----:B------:R-:W-:Y:S01]  /*1610*/  STG.E.128 desc[UR6][R2.64], R16 ;  /* 0x0000001002007986 */ /* 0x000fe2000c101d06 */
[----:B------:R-:W-:Y:S05]  /*1620*/  EXIT ;  /* 0x000000000000794d */ /* 0x000fea0003800000 */
.L_x_0:
[----:B------:R-:W-:-:S00]  /*1630*/  BRA `(.L_x_0) ;  /* 0xfffffffc00fc7947 */ /* 0x000fc0000383ffff */
[----:B------:R-:W-:-:S00]  /*1640*/  NOP ;  /* 0x0000000000007918 */ /* 0x000fc00000000000 */
        /* <DEDUP_REMOVED lines=11> */
.L_x_1:


//--------------------- .nv.shared.triton_poi_fused_convolution_max_pool2d_with_indices_relu_18 --------------------------
	.section	.nv.shared.triton_poi_fused_convolution_max_pool2d_with_indices_relu_18,"aw",@nobits
	.sectionflags	@""
	.align	16
	.zero		1024


//--------------------- .nv.constant0.triton_poi_fused_convolution_max_pool2d_with_indices_relu_18 --------------------------
	.section	.nv.constant0.triton_poi_fused_convolution_max_pool2d_with_indices_relu_18,"a",@progbits
	.sectionflags	@""
	.align	4
.nv.constant0.triton_poi_fused_convolution_max_pool2d_with_indices_relu_18:
	.zero		568
